	.headerflags	@"EF_CUDA_TEXMODE_UNIFIED EF_CUDA_64BIT_ADDRESS EF_CUDA_ACCELERATORS EF_CUDA_SM90 EF_CUDA_VIRTUAL_SM(EF_CUDA_SM90)"
	.elftype	@"ET_EXEC"


//--------------------- .nv.info                  --------------------------
	.section	.nv.info,"",@"SHT_CUDA_INFO"
	.align	4


	//----- nvinfo : EIATTR_REGCOUNT
	.align		4
        /*0000*/ 	.byte	0x04, 0x2f
        /*0002*/ 	.short	(.L_1 - .L_0)
	.align		4
.L_0:
        /*0004*/ 	.word	index@(triton_poi_fused_cat_9)
        /*0008*/ 	.word	0x00000013


	//----- nvinfo : EIATTR_MIN_STACK_SIZE
	.align		4
.L_1:
        /*000c*/ 	.byte	0x04, 0x12
        /*000e*/ 	.short	(.L_3 - .L_2)
	.align		4
.L_2:
        /*0010*/ 	.word	index@(triton_poi_fused_cat_9)
        /*0014*/ 	.word	0x00000000


	//----- nvinfo : EIATTR_FRAME_SIZE
	.align		4
.L_3:
        /*0018*/ 	.byte	0x04, 0x11
        /*001a*/ 	.short	(.L_5 - .L_4)
	.align		4
.L_4:
        /*001c*/ 	.word	index@(triton_poi_fused_cat_9)
        /*0020*/ 	.word	0x00000000


	//----- nvinfo : EIATTR_MIN_STACK_SIZE
	.align		4
.L_5:
        /*0024*/ 	.byte	0x04, 0x12
        /*0026*/ 	.short	(.L_7 - .L_6)
	.align		4
.L_6:
        /*0028*/ 	.word	index@(triton_poi_fused_cat_9)
        /*002c*/ 	.word	0x00000000
.L_7:


//--------------------- .nv.info.triton_poi_fused_cat_9 --------------------------
	.section	.nv.info.triton_poi_fused_cat_9,"",@"SHT_CUDA_INFO"
	.sectionflags	@""
	.align	4


	//----- nvinfo : EIATTR_CUDA_API_VERSION
	.align		4
        /*0000*/ 	.byte	0x04, 0x37
        /*0002*/ 	.short	(.L_9 - .L_8)
.L_8:
        /*0004*/ 	.word	0x0000007c


	//----- nvinfo : EIATTR_KPARAM_INFO
	.align		4
.L_9:
        /*0008*/ 	.byte	0x04, 0x17
        /*000a*/ 	.short	(.L_11 - .L_10)
.L_10:
        /*000c*/ 	.word	0x00000000
        /*0010*/ 	.short	0x0004
        /*0012*/ 	.short	0x0020
        /*0014*/ 	.byte	0x00, 0xf0, 0x11, 0x00


	//----- nvinfo : EIATTR_KPARAM_INFO
	.align		4
.L_11:
        /*0018*/ 	.byte	0x04, 0x17
        /*001a*/ 	.short	(.L_13 - .L_12)
.L_12:
        /*001c*/ 	.word	0x00000000
        /*0020*/ 	.short	0x0003
        /*0022*/ 	.short	0x0018
        /*0024*/ 	.byte	0x00, 0xf4, 0x21, 0x00


	//----- nvinfo : EIATTR_KPARAM_INFO
	.align		4
.L_13:
        /*0028*/ 	.byte	0x04, 0x17
        /*002a*/ 	.short	(.L_15 - .L_14)
.L_14:
        /*002c*/ 	.word	0x00000000
        /*0030*/ 	.short	0x0002
        /*0032*/ 	.short	0x0010
        /*0034*/ 	.byte	0x00, 0xf4, 0x21, 0x00


	//----- nvinfo : EIATTR_KPARAM_INFO
	.align		4
.L_15:
        /*0038*/ 	.byte	0x04, 0x17
        /*003a*/ 	.short	(.L_17 - .L_16)
.L_16:
        /*003c*/ 	.word	0x00000000
        /*0040*/ 	.short	0x0001
        /*0042*/ 	.short	0x0008
        /*0044*/ 	.byte	0x00, 0xf4, 0x21, 0x00


	//----- nvinfo : EIATTR_KPARAM_INFO
	.align		4
.L_17:
        /*0048*/ 	.byte	0x04, 0x17
        /*004a*/ 	.short	(.L_19 - .L_18)
.L_18:
        /*004c*/ 	.word	0x00000000
        /*0050*/ 	.short	0x0000
        /*0052*/ 	.short	0x0000
        /*0054*/ 	.byte	0x00, 0xf4, 0x21, 0x00


	//----- nvinfo : EIATTR_SPARSE_MMA_MASK
	.align		4
.L_19:
        /*0058*/ 	.byte	0x03, 0x50
        /*005a*/ 	.short	0x0000


	//----- nvinfo : EIATTR_MAXREG_COUNT
	.align		4
        /*005c*/ 	.byte	0x03, 0x1b
        /*005e*/ 	.short	0x00ff


	//----- nvinfo : EIATTR_EXIT_INSTR_OFFSETS
	.align		4
        /*0060*/ 	.byte	0x04, 0x1c
        /*0062*/ 	.short	(.L_21 - .L_20)


	//   ....[0]....
.L_20:
        /*0064*/ 	.word	0x00000350


	//----- nvinfo : EIATTR_REQNTID
	.align		4
.L_21:
        /*0068*/ 	.byte	0x04, 0x10
        /*006a*/ 	.short	(.L_23 - .L_22)
.L_22:
        /*006c*/ 	.word	0x00000100
        /*0070*/ 	.word	0x00000001
        /*0074*/ 	.word	0x00000001


	//----- nvinfo : EIATTR_CBANK_PARAM_SIZE
	.align		4
.L_23:
        /*0078*/ 	.byte	0x03, 0x19
        /*007a*/ 	.short	0x0024


	//----- nvinfo : EIATTR_PARAM_CBANK
	.align		4
        /*007c*/ 	.byte	0x04, 0x0a
        /*007e*/ 	.short	(.L_25 - .L_24)
	.align		4
.L_24:
        /*0080*/ 	.word	index@(.nv.constant0.triton_poi_fused_cat_9)
        /*0084*/ 	.short	0x0210
        /*0086*/ 	.short	0x0024


	//----- nvinfo : EIATTR_SW_WAR
	.align		4
.L_25:
        /*0088*/ 	.byte	0x04, 0x36
        /*008a*/ 	.short	(.L_27 - .L_26)
.L_26:
        /*008c*/ 	.word	0x00000008
.L_27:


//--------------------- .nv.callgraph             --------------------------
	.section	.nv.callgraph,"",@"SHT_CUDA_CALLGRAPH"
	.align	4
	.sectionentsize	8
	.align		4
        /*0000*/ 	.word	0x00000000
	.align		4
        /*0004*/ 	.word	0xffffffff
	.align		4
        /*0008*/ 	.word	0x00000000
	.align		4
        /*000c*/ 	.word	0xfffffffe
	.align		4
        /*0010*/ 	.word	0x00000000
	.align		4
        /*0014*/ 	.word	0xfffffffd
	.align		4
        /*0018*/ 	.word	0x00000000
	.align		4
        /*001c*/ 	.word	0xfffffffc


//--------------------- .text.triton_poi_fused_cat_9 --------------------------
	.section	.text.triton_poi_fused_cat_9,"ax",@progbits
	.align	128
        .global         triton_poi_fused_cat_9
        .type           triton_poi_fused_cat_9,@function
        .size           triton_poi_fused_cat_9,(.L_x_1 - triton_poi_fused_cat_9)
        .other          triton_poi_fused_cat_9,@"STO_CUDA_ENTRY STV_DEFAULT"
triton_poi_fused_cat_9:
.text.triton_poi_fused_cat_9:
[----:B------:R-:W-:Y:S01]  /*0000*/  LDC R1, c[0x0][0x28] ;  /* 0x00000a00ff017b82 */ /* 0x000fe20000000800 */
[----:B------:R-:W1:Y:S07]  /*0010*/  S2R R0, SR_TID.X ;  /* 0x0000000000007919 */ /* 0x000e6e0000002100 */
[----:B------:R-:W2:Y:S01]  /*0020*/  LDC.64 R4, c[0x0][0x218] ;  /* 0x00008600ff047b82 */ /* 0x000ea20000000a00 */
[----:B------:R-:W-:Y:S01]  /*0030*/  ULDC.64 UR6, c[0x0][0x220] ;  /* 0x0000880000067ab9 */ /* 0x000fe20000000a00 */
[----:B------:R-:W-:Y:S01]  /*0040*/  ULDC.64 UR4, c[0x0][0x208] ;  /* 0x0000820000047ab9 */ /* 0x000fe20000000a00 */
[----:B------:R-:W3:Y:S01]  /*0050*/  S2R R3, SR_CTAID.X ;  /* 0x0000000000037919 */ /* 0x000ee20000002500 */
[----:B-1----:R-:W-:-:S05]  /*0060*/  IMAD.SHL.U32 R0, R0, 0x2, RZ ;  /* 0x0000000200007824 */ /* 0x002fca00078e00ff */
[----:B------:R-:W-:-:S05]  /*0070*/  LOP3.LUT R0, R0, 0x1fe, RZ, 0xc0, !PT ;  /* 0x000001fe00007812 */ /* 0x000fca00078ec0ff */
[----:B---3--:R-:W-:Y:S02]  /*0080*/  IMAD R0, R3, 0x200, R0 ;  /* 0x0000020003007824 */ /* 0x008fe400078e0200 */
[----:B------:R-:W1:Y:S03]  /*0090*/  LDC.64 R2, c[0x0][0x210] ;  /* 0x00008400ff027b82 */ /* 0x000e660000000a00 */
[----:B------:R-:W-:-:S04]  /*00a0*/  SHF.R.S32.HI R7, RZ, 0x1f, R0 ;  /* 0x0000001fff077819 */ /* 0x000fc80000011400 */
[CC--:B------:R-:W-:Y:S02]  /*00b0*/  LEA.HI R6, R7.reuse, R0.reuse, RZ, 0xc ;  /* 0x0000000007067211 */ /* 0x0c0fe400078f60ff */
[----:B------:R-:W-:Y:S02]  /*00c0*/  LEA.HI R10, R7, R0, RZ, 0x12 ;  /* 0x00000000070a7211 */ /* 0x000fe400078f90ff */
[----:B------:R-:W-:Y:S02]  /*00d0*/  SHF.R.S32.HI R8, RZ, 0xc, R6 ;  /* 0x0000000cff087819 */ /* 0x000fe40000011406 */
[----:B------:R-:W-:Y:S02]  /*00e0*/  LOP3.LUT R7, R6, 0xfffff000, RZ, 0xc0, !PT ;  /* 0xfffff00006077812 */ /* 0x000fe400078ec0ff */
[----:B------:R-:W-:Y:S02]  /*00f0*/  LEA.HI R9, R8, R8, RZ, 0x6 ;  /* 0x0000000808097211 */ /* 0x000fe400078f30ff */
[----:B------:R-:W-:Y:S01]  /*0100*/  SHF.R.S32.HI R11, RZ, 0x12, R10 ;  /* 0x00000012ff0b7819 */ /* 0x000fe2000001140a */
[----:B------:R-:W-:Y:S01]  /*0110*/  IMAD.IADD R7, R0, 0x1, -R7 ;  /* 0x0000000100077824 */ /* 0x000fe200078e0a07 */
[----:B------:R-:W-:-:S03]  /*0120*/  LOP3.LUT R9, R9, 0xffffffc0, RZ, 0xc0, !PT ;  /* 0xffffffc009097812 */ /* 0x000fc600078ec0ff */
[----:B------:R-:W-:Y:S01]  /*0130*/  IMAD.SHL.U32 R6, R11, 0x20000, RZ ;  /* 0x000200000b067824 */ /* 0x000fe200078e00ff */
[----:B------:R-:W-:Y:S01]  /*0140*/  LOP3.LUT R11, R10, 0xfffc0000, RZ, 0xc0, !PT ;  /* 0xfffc00000a0b7812 */ /* 0x000fe200078ec0ff */
[----:B------:R-:W-:Y:S01]  /*0150*/  IMAD.IADD R9, R8, 0x1, -R9 ;  /* 0x0000000108097824 */ /* 0x000fe200078e0a09 */
[----:B------:R-:W-:Y:S02]  /*0160*/  SHF.R.S32.HI R10, RZ, 0x1f, R7 ;  /* 0x0000001fff0a7819 */ /* 0x000fe40000011407 */
[----:B------:R-:W-:Y:S01]  /*0170*/  SHF.R.S32.HI R13, RZ, 0x1f, R6 ;  /* 0x0000001fff0d7819 */ /* 0x000fe20000011406 */
[C---:B------:R-:W-:Y:S01]  /*0180*/  IMAD.SHL.U32 R8, R9.reuse, 0x1000, RZ ;  /* 0x0000100009087824 */ /* 0x040fe200078e00ff */
[C---:B------:R-:W-:Y:S01]  /*0190*/  ISETP.GE.AND P0, PT, R9.reuse, 0x20, PT ;  /* 0x000000200900780c */ /* 0x040fe20003f06270 */
[----:B--2---:R-:W-:Y:S01]  /*01a0*/  IMAD.WIDE R4, R9, 0x4, R4 ;  /* 0x0000000409047825 */ /* 0x004fe200078e0204 */
[----:B------:R-:W-:Y:S02]  /*01b0*/  IADD3 R11, R6, R0, -R11 ;  /* 0x00000000060b7210 */ /* 0x000fe40007ffe80b */
[----:B------:R-:W-:-:S02]  /*01c0*/  IADD3 R7, P1, P2, R8, R7, R6 ;  /* 0x0000000708077210 */ /* 0x000fc40007a3e006 */
[----:B------:R-:W-:Y:S01]  /*01d0*/  SHF.R.S32.HI R8, RZ, 0x1f, R8 ;  /* 0x0000001fff087819 */ /* 0x000fe20000011408 */
[----:B-1----:R-:W-:-:S03]  /*01e0*/  IMAD.WIDE R2, R11, 0x4, R2 ;  /* 0x000000040b027825 */ /* 0x002fc600078e0202 */
[----:B------:R-:W-:Y:S02]  /*01f0*/  IADD3.X R8, R8, R10, R13, P1, P2 ;  /* 0x0000000a08087210 */ /* 0x000fe40000fe440d */
[----:B------:R-:W-:Y:S02]  /*0200*/  CS2R R10, SRZ ;  /* 0x00000000000a7805 */ /* 0x000fe4000001ff00 */
[----:B------:R-:W-:Y:S02]  /*0210*/  ISETP.GT.AND P1, PT, R9, 0x1f, PT ;  /* 0x0000001f0900780c */ /* 0x000fe40003f24270 */
[----:B------:R-:W-:Y:S02]  /*0220*/  CS2R R12, SRZ ;  /* 0x00000000000c7805 */ /* 0x000fe4000001ff00 */
[C---:B------:R-:W-:Y:S02]  /*0230*/  LEA R6, P2, R7.reuse, UR6, 0x2 ;  /* 0x0000000607067c11 */ /* 0x040fe4000f8410ff */
[----:B------:R-:W-:Y:S01]  /*0240*/  CS2R R14, SRZ ;  /* 0x00000000000e7805 */ /* 0x000fe2000001ff00 */
[----:B------:R-:W2:Y:S01]  /*0250*/  @!P0 LDG.E.64 R10, desc[UR4][R2.64] ;  /* 0x00000004020a8981 */ /* 0x000ea2000c1e1b00 */
[----:B------:R-:W-:-:S02]  /*0260*/  LEA.HI.X R7, R7, UR7, R8, 0x2, P2 ;  /* 0x0000000707077c11 */ /* 0x000fc400090f1408 */
[----:B------:R-:W1:Y:S01]  /*0270*/  LDC.64 R8, c[0x0][0x228] ;  /* 0x00008a00ff087b82 */ /* 0x000e620000000a00 */
[----:B------:R-:W3:Y:S04]  /*0280*/  @!P0 LDG.E.EL R12, desc[UR4][R4.64] ;  /* 0x00000004040c8981 */ /* 0x000ee8000c2e1900 */
[----:B------:R-:W4:Y:S04]  /*0290*/  @!P0 LDG.E.EL R13, desc[UR4][R4.64] ;  /* 0x00000004040d8981 */ /* 0x000f28000c2e1900 */
[----:B------:R-:W5:Y:S01]  /*02a0*/  @P1 LDG.E.64 R14, desc[UR4][R6.64+-0x80000] ;  /* 0xf8000004060e1981 */ /* 0x000f62000c1e1b00 */
[----:B--2---:R-:W-:-:S02]  /*02b0*/  SEL R10, R10, RZ, !P0 ;  /* 0x000000ff0a0a7207 */ /* 0x004fc40004000000 */
[----:B------:R-:W-:Y:S02]  /*02c0*/  SEL R16, R11, RZ, !P0 ;  /* 0x000000ff0b107207 */ /* 0x000fe40004000000 */
[----:B---3--:R-:W-:Y:S02]  /*02d0*/  SEL R3, R12, RZ, !P0 ;  /* 0x000000ff0c037207 */ /* 0x008fe40004000000 */
[----:B----4-:R-:W-:-:S03]  /*02e0*/  SEL R13, R13, RZ, !P0 ;  /* 0x000000ff0d0d7207 */ /* 0x010fc60004000000 */
[----:B------:R-:W-:Y:S01]  /*02f0*/  FADD R12, R10, R3 ;  /* 0x000000030a0c7221 */ /* 0x000fe20000000000 */
[----:B-1----:R-:W-:Y:S01]  /*0300*/  IMAD.WIDE R2, R0, 0x4, R8 ;  /* 0x0000000400027825 */ /* 0x002fe200078e0208 */
[----:B-----5:R-:W-:-:S03]  /*0310*/  @P0 SEL R12, R14, RZ, P1 ;  /* 0x000000ff0e0c0207 */ /* 0x020fc60000800000 */
[----:B------:R-:W-:Y:S01]  /*0320*/  FADD R13, R16, R13 ;  /* 0x0000000d100d7221 */ /* 0x000fe20000000000 */
[----:B------:R-:W-:-:S05]  /*0330*/  @P0 SEL R13, R15, RZ, P1 ;  /* 0x000000ff0f0d0207 */ /* 0x000fca0000800000 */
[----:B------:R-:W-:Y:S01]  /*0340*/  STG.E.64 desc[UR4][R2.64], R12 ;  /* 0x0000000c02007986 */ /* 0x000fe2000c101b04 */
[----:B------:R-:W-:Y:S05]  /*0350*/  EXIT ;  /* 0x000000000000794d */ /* 0x000fea0003800000 */
.L_x_0:
[----:B------:R-:W-:-:S00]  /*0360*/  BRA `(.L_x_0) ;  /* 0xfffffffc00fc7947 */ /* 0x000fc0000383ffff */
[----:B------:R-:W-:-:S00]  /*0370*/  NOP ;  /* 0x0000000000007918 */ /* 0x000fc00000000000 */
        /* <DEDUP_REMOVED lines=8> */
.L_x_1:


//--------------------- .nv.constant0.triton_poi_fused_cat_9 --------------------------
	.section	.nv.constant0.triton_poi_fused_cat_9,"a",@progbits
	.sectionflags	@""
	.align	4
.nv.constant0.triton_poi_fused_cat_9:
	.zero		564
